//
// Generated by NVIDIA NVVM Compiler
//
// Compiler Build ID: CL-36424714
// Cuda compilation tools, release 13.0, V13.0.88
// Based on NVVM 20.0.0
//

.version 9.0
.target sm_100
.address_size 64

	// .globl	_Z23multiplyStraightforwardPiS_S_iii
// _ZZ13multiplyTiledPiS_S_iiiE7mShared has been demoted
// _ZZ13multiplyTiledPiS_S_iiiE7nShared has been demoted

.visible .entry _Z23multiplyStraightforwardPiS_S_iii(
	.param .u64 .ptr .align 1 _Z23multiplyStraightforwardPiS_S_iii_param_0,
	.param .u64 .ptr .align 1 _Z23multiplyStraightforwardPiS_S_iii_param_1,
	.param .u64 .ptr .align 1 _Z23multiplyStraightforwardPiS_S_iii_param_2,
	.param .u32 _Z23multiplyStraightforwardPiS_S_iii_param_3,
	.param .u32 _Z23multiplyStraightforwardPiS_S_iii_param_4,
	.param .u32 _Z23multiplyStraightforwardPiS_S_iii_param_5
)
{
	.reg .pred 	%p<13>;
	.reg .b32 	%r<112>;
	.reg .b64 	%rd<40>;

	ld.param.u64 	%rd5, [_Z23multiplyStraightforwardPiS_S_iii_param_0];
	ld.param.u64 	%rd6, [_Z23multiplyStraightforwardPiS_S_iii_param_1];
	ld.param.u64 	%rd4, [_Z23multiplyStraightforwardPiS_S_iii_param_2];
	ld.param.u32 	%r34, [_Z23multiplyStraightforwardPiS_S_iii_param_3];
	ld.param.u32 	%r32, [_Z23multiplyStraightforwardPiS_S_iii_param_4];
	ld.param.u32 	%r35, [_Z23multiplyStraightforwardPiS_S_iii_param_5];
	cvta.to.global.u64 	%rd1, %rd6;
	cvta.to.global.u64 	%rd2, %rd5;
	mov.u32 	%r36, %ctaid.x;
	mov.u32 	%r37, %ntid.x;
	mov.u32 	%r38, %tid.x;
	mad.lo.s32 	%r1, %r36, %r37, %r38;
	mov.u32 	%r39, %ctaid.y;
	mov.u32 	%r40, %ntid.y;
	mov.u32 	%r41, %tid.y;
	mad.lo.s32 	%r42, %r39, %r40, %r41;
	setp.ge.s32 	%p1, %r1, %r34;
	setp.ge.s32 	%p2, %r42, %r35;
	or.pred  	%p3, %p1, %p2;
	@%p3 bra 	$L__BB0_14;
	setp.lt.s32 	%p4, %r32, 1;
	mov.b32 	%r111, 0;
	@%p4 bra 	$L__BB0_13;
	mul.lo.s32 	%r3, %r32, %r1;
	and.b32  	%r4, %r32, 7;
	setp.lt.u32 	%p5, %r32, 8;
	mov.b32 	%r106, 0;
	mov.u32 	%r111, %r106;
	@%p5 bra 	$L__BB0_5;
	and.b32  	%r106, %r32, 2147483640;
	neg.s32 	%r100, %r106;
	shl.b32 	%r7, %r35, 3;
	add.s64 	%rd3, %rd2, 16;
	mov.b32 	%r111, 0;
	mul.wide.s32 	%rd11, %r35, 4;
	mov.u32 	%r98, %r3;
	mov.u32 	%r99, %r42;
$L__BB0_4:
	.pragma "nounroll";
	mul.wide.s32 	%rd7, %r98, 4;
	add.s64 	%rd8, %rd3, %rd7;
	ld.global.u32 	%r47, [%rd8+-16];
	mul.wide.s32 	%rd9, %r99, 4;
	add.s64 	%rd10, %rd1, %rd9;
	ld.global.u32 	%r48, [%rd10];
	mad.lo.s32 	%r49, %r48, %r47, %r111;
	ld.global.u32 	%r50, [%rd8+-12];
	add.s64 	%rd12, %rd10, %rd11;
	ld.global.u32 	%r51, [%rd12];
	mad.lo.s32 	%r52, %r51, %r50, %r49;
	ld.global.u32 	%r53, [%rd8+-8];
	add.s64 	%rd13, %rd12, %rd11;
	ld.global.u32 	%r54, [%rd13];
	mad.lo.s32 	%r55, %r54, %r53, %r52;
	ld.global.u32 	%r56, [%rd8+-4];
	add.s64 	%rd14, %rd13, %rd11;
	ld.global.u32 	%r57, [%rd14];
	mad.lo.s32 	%r58, %r57, %r56, %r55;
	ld.global.u32 	%r59, [%rd8];
	add.s64 	%rd15, %rd14, %rd11;
	ld.global.u32 	%r60, [%rd15];
	mad.lo.s32 	%r61, %r60, %r59, %r58;
	ld.global.u32 	%r62, [%rd8+4];
	add.s64 	%rd16, %rd15, %rd11;
	ld.global.u32 	%r63, [%rd16];
	mad.lo.s32 	%r64, %r63, %r62, %r61;
	ld.global.u32 	%r65, [%rd8+8];
	add.s64 	%rd17, %rd16, %rd11;
	ld.global.u32 	%r66, [%rd17];
	mad.lo.s32 	%r67, %r66, %r65, %r64;
	ld.global.u32 	%r68, [%rd8+12];
	add.s64 	%rd18, %rd17, %rd11;
	ld.global.u32 	%r69, [%rd18];
	mad.lo.s32 	%r111, %r69, %r68, %r67;
	add.s32 	%r100, %r100, 8;
	add.s32 	%r99, %r99, %r7;
	add.s32 	%r98, %r98, 8;
	setp.ne.s32 	%p6, %r100, 0;
	@%p6 bra 	$L__BB0_4;
$L__BB0_5:
	setp.eq.s32 	%p7, %r4, 0;
	@%p7 bra 	$L__BB0_13;
	and.b32  	%r19, %r32, 3;
	setp.lt.u32 	%p8, %r4, 4;
	@%p8 bra 	$L__BB0_8;
	add.s32 	%r71, %r106, %r3;
	mul.wide.s32 	%rd19, %r71, 4;
	add.s64 	%rd20, %rd2, %rd19;
	ld.global.u32 	%r72, [%rd20];
	mad.lo.s32 	%r73, %r106, %r35, %r42;
	mul.wide.s32 	%rd21, %r73, 4;
	add.s64 	%rd22, %rd1, %rd21;
	ld.global.u32 	%r74, [%rd22];
	mad.lo.s32 	%r75, %r74, %r72, %r111;
	ld.global.u32 	%r76, [%rd20+4];
	mul.wide.s32 	%rd23, %r35, 4;
	add.s64 	%rd24, %rd22, %rd23;
	ld.global.u32 	%r77, [%rd24];
	mad.lo.s32 	%r78, %r77, %r76, %r75;
	ld.global.u32 	%r79, [%rd20+8];
	add.s64 	%rd25, %rd24, %rd23;
	ld.global.u32 	%r80, [%rd25];
	mad.lo.s32 	%r81, %r80, %r79, %r78;
	ld.global.u32 	%r82, [%rd20+12];
	add.s64 	%rd26, %rd25, %rd23;
	ld.global.u32 	%r83, [%rd26];
	mad.lo.s32 	%r111, %r83, %r82, %r81;
	add.s32 	%r106, %r106, 4;
$L__BB0_8:
	setp.eq.s32 	%p9, %r19, 0;
	@%p9 bra 	$L__BB0_13;
	setp.eq.s32 	%p10, %r19, 1;
	@%p10 bra 	$L__BB0_11;
	add.s32 	%r85, %r106, %r3;
	mul.wide.s32 	%rd27, %r85, 4;
	add.s64 	%rd28, %rd2, %rd27;
	ld.global.u32 	%r86, [%rd28];
	mad.lo.s32 	%r87, %r106, %r35, %r42;
	mul.wide.s32 	%rd29, %r87, 4;
	add.s64 	%rd30, %rd1, %rd29;
	ld.global.u32 	%r88, [%rd30];
	mad.lo.s32 	%r89, %r88, %r86, %r111;
	ld.global.u32 	%r90, [%rd28+4];
	mul.wide.s32 	%rd31, %r35, 4;
	add.s64 	%rd32, %rd30, %rd31;
	ld.global.u32 	%r91, [%rd32];
	mad.lo.s32 	%r111, %r91, %r90, %r89;
	add.s32 	%r106, %r106, 2;
$L__BB0_11:
	and.b32  	%r92, %r32, 1;
	setp.eq.b32 	%p11, %r92, 1;
	not.pred 	%p12, %p11;
	@%p12 bra 	$L__BB0_13;
	add.s32 	%r93, %r106, %r3;
	mul.wide.s32 	%rd33, %r93, 4;
	add.s64 	%rd34, %rd2, %rd33;
	ld.global.u32 	%r94, [%rd34];
	mad.lo.s32 	%r95, %r106, %r35, %r42;
	mul.wide.s32 	%rd35, %r95, 4;
	add.s64 	%rd36, %rd1, %rd35;
	ld.global.u32 	%r96, [%rd36];
	mad.lo.s32 	%r111, %r96, %r94, %r111;
$L__BB0_13:
	mad.lo.s32 	%r97, %r35, %r1, %r42;
	cvta.to.global.u64 	%rd37, %rd4;
	mul.wide.s32 	%rd38, %r97, 4;
	add.s64 	%rd39, %rd37, %rd38;
	st.global.u32 	[%rd39], %r111;
$L__BB0_14:
	ret;

}
	// .globl	_Z13multiplyTiledPiS_S_iii
.visible .entry _Z13multiplyTiledPiS_S_iii(
	.param .u64 .ptr .align 1 _Z13multiplyTiledPiS_S_iii_param_0,
	.param .u64 .ptr .align 1 _Z13multiplyTiledPiS_S_iii_param_1,
	.param .u64 .ptr .align 1 _Z13multiplyTiledPiS_S_iii_param_2,
	.param .u32 _Z13multiplyTiledPiS_S_iii_param_3,
	.param .u32 _Z13multiplyTiledPiS_S_iii_param_4,
	.param .u32 _Z13multiplyTiledPiS_S_iii_param_5
)
{
	.reg .pred 	%p<12>;
	.reg .b32 	%r<154>;
	.reg .b64 	%rd<13>;
	// demoted variable
	.shared .align 4 .b8 _ZZ13multiplyTiledPiS_S_iiiE7mShared[4096];
	// demoted variable
	.shared .align 4 .b8 _ZZ13multiplyTiledPiS_S_iiiE7nShared[4096];
	ld.param.u64 	%rd3, [_Z13multiplyTiledPiS_S_iii_param_0];
	ld.param.u64 	%rd4, [_Z13multiplyTiledPiS_S_iii_param_1];
	ld.param.u64 	%rd5, [_Z13multiplyTiledPiS_S_iii_param_2];
	ld.param.u32 	%r30, [_Z13multiplyTiledPiS_S_iii_param_3];
	ld.param.u32 	%r31, [_Z13multiplyTiledPiS_S_iii_param_4];
	ld.param.u32 	%r32, [_Z13multiplyTiledPiS_S_iii_param_5];
	mov.u32 	%r34, %ctaid.x;
	mov.u32 	%r35, %ntid.x;
	mov.u32 	%r147, %tid.x;
	mad.lo.s32 	%r2, %r34, %r35, %r147;
	mov.u32 	%r36, %ctaid.y;
	mov.u32 	%r37, %ntid.y;
	mov.u32 	%r145, %tid.y;
	mad.lo.s32 	%r4, %r36, %r37, %r145;
	setp.lt.s32 	%p1, %r31, -31;
	mov.b32 	%r153, 0;
	@%p1 bra 	$L__BB1_7;
	shr.s32 	%r39, %r31, 31;
	shr.u32 	%r40, %r39, 27;
	add.s32 	%r41, %r31, %r40;
	shr.s32 	%r42, %r41, 5;
	neg.s32 	%r149, %r42;
	shl.b32 	%r43, %r147, 7;
	mov.u32 	%r44, _ZZ13multiplyTiledPiS_S_iiiE7mShared;
	add.s32 	%r5, %r44, %r43;
	shl.b32 	%r45, %r145, 2;
	add.s32 	%r6, %r5, %r45;
	mov.u32 	%r46, _ZZ13multiplyTiledPiS_S_iiiE7nShared;
	add.s32 	%r8, %r46, %r45;
	add.s32 	%r7, %r8, %r43;
	mad.lo.s32 	%r148, %r147, %r32, %r4;
	shl.b32 	%r11, %r32, 5;
	mad.lo.s32 	%r146, %r31, %r2, %r145;
	cvta.to.global.u64 	%rd1, %rd3;
	cvta.to.global.u64 	%rd2, %rd4;
	mov.b32 	%r153, 0;
$L__BB1_2:
	setp.ge.s32 	%p2, %r2, %r30;
	setp.ge.u32 	%p3, %r145, %r31;
	mov.b32 	%r151, 0;
	or.pred  	%p4, %p2, %p3;
	@%p4 bra 	$L__BB1_4;
	mul.wide.u32 	%rd6, %r146, 4;
	add.s64 	%rd7, %rd1, %rd6;
	ld.global.u32 	%r151, [%rd7];
$L__BB1_4:
	setp.ge.s32 	%p5, %r4, %r32;
	st.shared.u32 	[%r6], %r151;
	setp.ge.u32 	%p6, %r147, %r31;
	mov.b32 	%r152, 0;
	or.pred  	%p7, %p6, %p5;
	@%p7 bra 	$L__BB1_6;
	mul.wide.u32 	%rd8, %r148, 4;
	add.s64 	%rd9, %rd2, %rd8;
	ld.global.u32 	%r152, [%rd9];
$L__BB1_6:
	st.shared.u32 	[%r7], %r152;
	bar.sync 	0;
	ld.shared.u32 	%r49, [%r5];
	ld.shared.u32 	%r50, [%r8];
	mad.lo.s32 	%r51, %r50, %r49, %r153;
	ld.shared.u32 	%r52, [%r5+4];
	ld.shared.u32 	%r53, [%r8+128];
	mad.lo.s32 	%r54, %r53, %r52, %r51;
	ld.shared.u32 	%r55, [%r5+8];
	ld.shared.u32 	%r56, [%r8+256];
	mad.lo.s32 	%r57, %r56, %r55, %r54;
	ld.shared.u32 	%r58, [%r5+12];
	ld.shared.u32 	%r59, [%r8+384];
	mad.lo.s32 	%r60, %r59, %r58, %r57;
	ld.shared.u32 	%r61, [%r5+16];
	ld.shared.u32 	%r62, [%r8+512];
	mad.lo.s32 	%r63, %r62, %r61, %r60;
	ld.shared.u32 	%r64, [%r5+20];
	ld.shared.u32 	%r65, [%r8+640];
	mad.lo.s32 	%r66, %r65, %r64, %r63;
	ld.shared.u32 	%r67, [%r5+24];
	ld.shared.u32 	%r68, [%r8+768];
	mad.lo.s32 	%r69, %r68, %r67, %r66;
	ld.shared.u32 	%r70, [%r5+28];
	ld.shared.u32 	%r71, [%r8+896];
	mad.lo.s32 	%r72, %r71, %r70, %r69;
	ld.shared.u32 	%r73, [%r5+32];
	ld.shared.u32 	%r74, [%r8+1024];
	mad.lo.s32 	%r75, %r74, %r73, %r72;
	ld.shared.u32 	%r76, [%r5+36];
	ld.shared.u32 	%r77, [%r8+1152];
	mad.lo.s32 	%r78, %r77, %r76, %r75;
	ld.shared.u32 	%r79, [%r5+40];
	ld.shared.u32 	%r80, [%r8+1280];
	mad.lo.s32 	%r81, %r80, %r79, %r78;
	ld.shared.u32 	%r82, [%r5+44];
	ld.shared.u32 	%r83, [%r8+1408];
	mad.lo.s32 	%r84, %r83, %r82, %r81;
	ld.shared.u32 	%r85, [%r5+48];
	ld.shared.u32 	%r86, [%r8+1536];
	mad.lo.s32 	%r87, %r86, %r85, %r84;
	ld.shared.u32 	%r88, [%r5+52];
	ld.shared.u32 	%r89, [%r8+1664];
	mad.lo.s32 	%r90, %r89, %r88, %r87;
	ld.shared.u32 	%r91, [%r5+56];
	ld.shared.u32 	%r92, [%r8+1792];
	mad.lo.s32 	%r93, %r92, %r91, %r90;
	ld.shared.u32 	%r94, [%r5+60];
	ld.shared.u32 	%r95, [%r8+1920];
	mad.lo.s32 	%r96, %r95, %r94, %r93;
	ld.shared.u32 	%r97, [%r5+64];
	ld.shared.u32 	%r98, [%r8+2048];
	mad.lo.s32 	%r99, %r98, %r97, %r96;
	ld.shared.u32 	%r100, [%r5+68];
	ld.shared.u32 	%r101, [%r8+2176];
	mad.lo.s32 	%r102, %r101, %r100, %r99;
	ld.shared.u32 	%r103, [%r5+72];
	ld.shared.u32 	%r104, [%r8+2304];
	mad.lo.s32 	%r105, %r104, %r103, %r102;
	ld.shared.u32 	%r106, [%r5+76];
	ld.shared.u32 	%r107, [%r8+2432];
	mad.lo.s32 	%r108, %r107, %r106, %r105;
	ld.shared.u32 	%r109, [%r5+80];
	ld.shared.u32 	%r110, [%r8+2560];
	mad.lo.s32 	%r111, %r110, %r109, %r108;
	ld.shared.u32 	%r112, [%r5+84];
	ld.shared.u32 	%r113, [%r8+2688];
	mad.lo.s32 	%r114, %r113, %r112, %r111;
	ld.shared.u32 	%r115, [%r5+88];
	ld.shared.u32 	%r116, [%r8+2816];
	mad.lo.s32 	%r117, %r116, %r115, %r114;
	ld.shared.u32 	%r118, [%r5+92];
	ld.shared.u32 	%r119, [%r8+2944];
	mad.lo.s32 	%r120, %r119, %r118, %r117;
	ld.shared.u32 	%r121, [%r5+96];
	ld.shared.u32 	%r122, [%r8+3072];
	mad.lo.s32 	%r123, %r122, %r121, %r120;
	ld.shared.u32 	%r124, [%r5+100];
	ld.shared.u32 	%r125, [%r8+3200];
	mad.lo.s32 	%r126, %r125, %r124, %r123;
	ld.shared.u32 	%r127, [%r5+104];
	ld.shared.u32 	%r128, [%r8+3328];
	mad.lo.s32 	%r129, %r128, %r127, %r126;
	ld.shared.u32 	%r130, [%r5+108];
	ld.shared.u32 	%r131, [%r8+3456];
	mad.lo.s32 	%r132, %r131, %r130, %r129;
	ld.shared.u32 	%r133, [%r5+112];
	ld.shared.u32 	%r134, [%r8+3584];
	mad.lo.s32 	%r135, %r134, %r133, %r132;
	ld.shared.u32 	%r136, [%r5+116];
	ld.shared.u32 	%r137, [%r8+3712];
	mad.lo.s32 	%r138, %r137, %r136, %r135;
	ld.shared.u32 	%r139, [%r5+120];
	ld.shared.u32 	%r140, [%r8+3840];
	mad.lo.s32 	%r141, %r140, %r139, %r138;
	ld.shared.u32 	%r142, [%r5+124];
	ld.shared.u32 	%r143, [%r8+3968];
	mad.lo.s32 	%r153, %r143, %r142, %r141;
	bar.sync 	0;
	add.s32 	%r149, %r149, 1;
	add.s32 	%r148, %r148, %r11;
	add.s32 	%r147, %r147, 32;
	add.s32 	%r146, %r146, 32;
	add.s32 	%r145, %r145, 32;
	setp.ne.s32 	%p8, %r149, 1;
	@%p8 bra 	$L__BB1_2;
$L__BB1_7:
	setp.ge.s32 	%p9, %r2, %r30;
	setp.ge.s32 	%p10, %r4, %r32;
	or.pred  	%p11, %p9, %p10;
	@%p11 bra 	$L__BB1_9;
	mad.lo.s32 	%r144, %r32, %r2, %r4;
	cvta.to.global.u64 	%rd10, %rd5;
	mul.wide.s32 	%rd11, %r144, 4;
	add.s64 	%rd12, %rd10, %rd11;
	st.global.u32 	[%rd12], %r153;
$L__BB1_9:
	ret;

}


// ===== COMPILED SASS (sm_100) =====

	.target	sm_100

	.elftype	@"ET_EXEC"


//--------------------- .note.nv.tkinfo           --------------------------
	.section	.note.nv.tkinfo,"",@"SHT_NOTE"
	.sectionflags	@"SHF_NOTE_NV_TKINFO"
	.tkinfo
        /*0018*/ 	.word	0x00000002
        /*0030*/ 	.string	""
        /*0030*/ 	.string	"ptxas"
        /*0030*/ 	.string	"Cuda compilation tools, release 13.0, V13.0.88"
        /*0030*/ 	.string	"Build cuda_13.0.r13.0/compiler.36424714_0"
        /*0030*/ 	.string	"-arch sm_100 -m 64 "



//--------------------- .note.nv.cuinfo           --------------------------
	.section	.note.nv.cuinfo,"",@"SHT_NOTE"
	.sectionflags	@"SHF_NOTE_NV_CUINFO"
        /*0018*/ 	.short	0x0002
        /*001a*/ 	.short	0x0064
        /*001c*/ 	.short	0x0082
	.zero		2


//--------------------- .nv.info                  --------------------------
	.section	.nv.info,"",@"SHT_CUDA_INFO"
	.align	4


	//----- nvinfo : EIATTR_REGCOUNT
	.align		4
        /*0000*/ 	.byte	0x04, 0x2f
        /*0002*/ 	.short	(.L_1 - .L_0)
	.align		4
.L_0:
        /*0004*/ 	.word	index@(_Z23multiplyStraightforwardPiS_S_iii)
        /*0008*/ 	.word	0x00000020


	//----- nvinfo : EIATTR_FRAME_SIZE
	.align		4
.L_1:
        /*000c*/ 	.byte	0x04, 0x11
        /*000e*/ 	.short	(.L_3 - .L_2)
	.align		4
.L_2:
        /*0010*/ 	.word	index@(_Z23multiplyStraightforwardPiS_S_iii)
        /*0014*/ 	.word	0x00000000


	//----- nvinfo : EIATTR_REGCOUNT
	.align		4
.L_3:
        /*0018*/ 	.byte	0x04, 0x2f
        /*001a*/ 	.short	(.L_5 - .L_4)
	.align		4
.L_4:
        /*001c*/ 	.word	index@(_Z13multiplyTiledPiS_S_iii)
        /*0020*/ 	.word	0x00000020


	//----- nvinfo : EIATTR_FRAME_SIZE
	.align		4
.L_5:
        /*0024*/ 	.byte	0x04, 0x11
        /*0026*/ 	.short	(.L_7 - .L_6)
	.align		4
.L_6:
        /*0028*/ 	.word	index@(_Z13multiplyTiledPiS_S_iii)
        /*002c*/ 	.word	0x00000000


	//----- nvinfo : EIATTR_MIN_STACK_SIZE
	.align		4
.L_7:
        /*0030*/ 	.byte	0x04, 0x12
        /*0032*/ 	.short	(.L_9 - .L_8)
	.align		4
.L_8:
        /*0034*/ 	.word	index@(_Z13multiplyTiledPiS_S_iii)
        /*0038*/ 	.word	0x00000000


	//----- nvinfo : EIATTR_MIN_STACK_SIZE
	.align		4
.L_9:
        /*003c*/ 	.byte	0x04, 0x12
        /*003e*/ 	.short	(.L_11 - .L_10)
	.align		4
.L_10:
        /*0040*/ 	.word	index@(_Z23multiplyStraightforwardPiS_S_iii)
        /*0044*/ 	.word	0x00000000
.L_11:


//--------------------- .nv.compat                --------------------------
	.section	.nv.compat,"",@"SHT_CUDA_COMPAT_INFO"
	.align	4
        /*0000*/ 	.byte	0x02, 0x09, 0x00, 0x00, 0x02, 0x02, 0x01, 0x00, 0x02, 0x05, 0x05, 0x00, 0x03, 0x07, 0x01, 0x01
        /*0010*/ 	.byte	0x02, 0x03, 0x00, 0x00, 0x02, 0x06, 0x01, 0x00, 0x04, 0x0b, 0x08, 0x00, 0x09, 0x00, 0x00, 0x00
        /*0020*/ 	.byte	0x00, 0x00, 0x00, 0x00


//--------------------- .nv.info._Z13multiplyTiledPiS_S_iii --------------------------
	.section	.nv.info._Z13multiplyTiledPiS_S_iii,"",@"SHT_CUDA_INFO"
	.sectionflags	@""
	.align	4


	//----- nvinfo : EIATTR_CUDA_API_VERSION
	.align		4
        /*0000*/ 	.byte	0x04, 0x37
        /*0002*/ 	.short	(.L_13 - .L_12)
.L_12:
        /*0004*/ 	.word	0x00000082


	//----- nvinfo : EIATTR_KPARAM_INFO
	.align		4
.L_13:
        /*0008*/ 	.byte	0x04, 0x17
        /*000a*/ 	.short	(.L_15 - .L_14)
.L_14:
        /*000c*/ 	.word	0x00000000
        /*0010*/ 	.short	0x0005
        /*0012*/ 	.short	0x0020
        /*0014*/ 	.byte	0x00, 0xf0, 0x11, 0x00


	//----- nvinfo : EIATTR_KPARAM_INFO
	.align		4
.L_15:
        /*0018*/ 	.byte	0x04, 0x17
        /*001a*/ 	.short	(.L_17 - .L_16)
.L_16:
        /*001c*/ 	.word	0x00000000
        /*0020*/ 	.short	0x0004
        /*0022*/ 	.short	0x001c
        /*0024*/ 	.byte	0x00, 0xf0, 0x11, 0x00


	//----- nvinfo : EIATTR_KPARAM_INFO
	.align		4
.L_17:
        /*0028*/ 	.byte	0x04, 0x17
        /*002a*/ 	.short	(.L_19 - .L_18)
.L_18:
        /*002c*/ 	.word	0x00000000
        /*0030*/ 	.short	0x0003
        /*0032*/ 	.short	0x0018
        /*0034*/ 	.byte	0x00, 0xf0, 0x11, 0x00


	//----- nvinfo : EIATTR_KPARAM_INFO
	.align		4
.L_19:
        /*0038*/ 	.byte	0x04, 0x17
        /*003a*/ 	.short	(.L_21 - .L_20)
.L_20:
        /*003c*/ 	.word	0x00000000
        /*0040*/ 	.short	0x0002
        /*0042*/ 	.short	0x0010
        /*0044*/ 	.byte	0x00, 0xf5, 0x21, 0x00


	//----- nvinfo : EIATTR_KPARAM_INFO
	.align		4
.L_21:
        /*0048*/ 	.byte	0x04, 0x17
        /*004a*/ 	.short	(.L_23 - .L_22)
.L_22:
        /*004c*/ 	.word	0x00000000
        /*0050*/ 	.short	0x0001
        /*0052*/ 	.short	0x0008
        /*0054*/ 	.byte	0x00, 0xf5, 0x21, 0x00


	//----- nvinfo : EIATTR_KPARAM_INFO
	.align		4
.L_23:
        /*0058*/ 	.byte	0x04, 0x17
        /*005a*/ 	.short	(.L_25 - .L_24)
.L_24:
        /*005c*/ 	.word	0x00000000
        /*0060*/ 	.short	0x0000
        /*0062*/ 	.short	0x0000
        /*0064*/ 	.byte	0x00, 0xf5, 0x21, 0x00


	//----- nvinfo : EIATTR_SPARSE_MMA_MASK
	.align		4
.L_25:
        /*0068*/ 	.byte	0x03, 0x50
        /*006a*/ 	.short	0x0000


	//----- nvinfo : EIATTR_MAXREG_COUNT
	.align		4
        /*006c*/ 	.byte	0x03, 0x1b
        /*006e*/ 	.short	0x00ff


	//----- nvinfo : EIATTR_NUM_BARRIERS
	.align		4
        /*0070*/ 	.byte	0x02, 0x4c
        /*0072*/ 	.byte	0x01
	.zero		1


	//----- nvinfo : EIATTR_MERCURY_ISA_VERSION
	.align		4
        /*0074*/ 	.byte	0x03, 0x5f
        /*0076*/ 	.short	0x0101


	//----- nvinfo : EIATTR_VRC_CTA_INIT_COUNT
	.align		4
        /*0078*/ 	.byte	0x02, 0x4a
	.zero		1
	.zero		1


	//----- nvinfo : EIATTR_EXIT_INSTR_OFFSETS
	.align		4
        /*007c*/ 	.byte	0x04, 0x1c
        /*007e*/ 	.short	(.L_27 - .L_26)


	//   ....[0]....
.L_26:
        /*0080*/ 	.word	0x00000840


	//   ....[1]....
        /*0084*/ 	.word	0x00000890


	//----- nvinfo : EIATTR_CBANK_PARAM_SIZE
	.align		4
.L_27:
        /*0088*/ 	.byte	0x03, 0x19
        /*008a*/ 	.short	0x0024


	//----- nvinfo : EIATTR_PARAM_CBANK
	.align		4
        /*008c*/ 	.byte	0x04, 0x0a
        /*008e*/ 	.short	(.L_29 - .L_28)
	.align		4
.L_28:
        /*0090*/ 	.word	index@(.nv.constant0._Z13multiplyTiledPiS_S_iii)
        /*0094*/ 	.short	0x0380
        /*0096*/ 	.short	0x0024


	//----- nvinfo : EIATTR_SW_WAR
	.align		4
.L_29:
        /*0098*/ 	.byte	0x04, 0x36
        /*009a*/ 	.short	(.L_31 - .L_30)
.L_30:
        /*009c*/ 	.word	0x00000008
.L_31:


//--------------------- .nv.info._Z23multiplyStraightforwardPiS_S_iii --------------------------
	.section	.nv.info._Z23multiplyStraightforwardPiS_S_iii,"",@"SHT_CUDA_INFO"
	.sectionflags	@""
	.align	4


	//----- nvinfo : EIATTR_CUDA_API_VERSION
	.align		4
        /*0000*/ 	.byte	0x04, 0x37
        /*0002*/ 	.short	(.L_33 - .L_32)
.L_32:
        /*0004*/ 	.word	0x00000082


	//----- nvinfo : EIATTR_KPARAM_INFO
	.align		4
.L_33:
        /*0008*/ 	.byte	0x04, 0x17
        /*000a*/ 	.short	(.L_35 - .L_34)
.L_34:
        /*000c*/ 	.word	0x00000000
        /*0010*/ 	.short	0x0005
        /*0012*/ 	.short	0x0020
        /*0014*/ 	.byte	0x00, 0xf0, 0x11, 0x00


	//----- nvinfo : EIATTR_KPARAM_INFO
	.align		4
.L_35:
        /*0018*/ 	.byte	0x04, 0x17
        /*001a*/ 	.short	(.L_37 - .L_36)
.L_36:
        /*001c*/ 	.word	0x00000000
        /*0020*/ 	.short	0x0004
        /*0022*/ 	.short	0x001c
        /*0024*/ 	.byte	0x00, 0xf0, 0x11, 0x00


	//----- nvinfo : EIATTR_KPARAM_INFO
	.align		4
.L_37:
        /*0028*/ 	.byte	0x04, 0x17
        /*002a*/ 	.short	(.L_39 - .L_38)
.L_38:
        /*002c*/ 	.word	0x00000000
        /*0030*/ 	.short	0x0003
        /*0032*/ 	.short	0x0018
        /*0034*/ 	.byte	0x00, 0xf0, 0x11, 0x00


	//----- nvinfo : EIATTR_KPARAM_INFO
	.align		4
.L_39:
        /*0038*/ 	.byte	0x04, 0x17
        /*003a*/ 	.short	(.L_41 - .L_40)
.L_40:
        /*003c*/ 	.word	0x00000000
        /*0040*/ 	.short	0x0002
        /*0042*/ 	.short	0x0010
        /*0044*/ 	.byte	0x00, 0xf5, 0x21, 0x00


	//----- nvinfo : EIATTR_KPARAM_INFO
	.align		4
.L_41:
        /*0048*/ 	.byte	0x04, 0x17
        /*004a*/ 	.short	(.L_43 - .L_42)
.L_42:
        /*004c*/ 	.word	0x00000000
        /*0050*/ 	.short	0x0001
        /*0052*/ 	.short	0x0008
        /*0054*/ 	.byte	0x00, 0xf5, 0x21, 0x00


	//----- nvinfo : EIATTR_KPARAM_INFO
	.align		4
.L_43:
        /*0058*/ 	.byte	0x04, 0x17
        /*005a*/ 	.short	(.L_45 - .L_44)
.L_44:
        /*005c*/ 	.word	0x00000000
        /*0060*/ 	.short	0x0000
        /*0062*/ 	.short	0x0000
        /*0064*/ 	.byte	0x00, 0xf5, 0x21, 0x00


	//----- nvinfo : EIATTR_SPARSE_MMA_MASK
	.align		4
.L_45:
        /*0068*/ 	.byte	0x03, 0x50
        /*006a*/ 	.short	0x0000


	//----- nvinfo : EIATTR_MAXREG_COUNT
	.align		4
        /*006c*/ 	.byte	0x03, 0x1b
        /*006e*/ 	.short	0x00ff


	//----- nvinfo : EIATTR_MERCURY_ISA_VERSION
	.align		4
        /*0070*/ 	.byte	0x03, 0x5f
        /*0072*/ 	.short	0x0101


	//----- nvinfo : EIATTR_VRC_CTA_INIT_COUNT
	.align		4
        /*0074*/ 	.byte	0x02, 0x4a
	.zero		1
	.zero		1


	//----- nvinfo : EIATTR_EXIT_INSTR_OFFSETS
	.align		4
        /*0078*/ 	.byte	0x04, 0x1c
        /*007a*/ 	.short	(.L_47 - .L_46)


	//   ....[0]....
.L_46:
        /*007c*/ 	.word	0x000000d0


	//   ....[1]....
        /*0080*/ 	.word	0x00000850


	//----- nvinfo : EIATTR_CBANK_PARAM_SIZE
	.align		4
.L_47:
        /*0084*/ 	.byte	0x03, 0x19
        /*0086*/ 	.short	0x0024


	//----- nvinfo : EIATTR_PARAM_CBANK
	.align		4
        /*0088*/ 	.byte	0x04, 0x0a
        /*008a*/ 	.short	(.L_49 - .L_48)
	.align		4
.L_48:
        /*008c*/ 	.word	index@(.nv.constant0._Z23multiplyStraightforwardPiS_S_iii)
        /*0090*/ 	.short	0x0380
        /*0092*/ 	.short	0x0024


	//----- nvinfo : EIATTR_SW_WAR
	.align		4
.L_49:
        /*0094*/ 	.byte	0x04, 0x36
        /*0096*/ 	.short	(.L_51 - .L_50)
.L_50:
        /*0098*/ 	.word	0x00000008
.L_51:


//--------------------- .nv.callgraph             --------------------------
	.section	.nv.callgraph,"",@"SHT_CUDA_CALLGRAPH"
	.align	4
	.sectionentsize	8
	.align		4
        /*0000*/ 	.word	0x00000000
	.align		4
        /*0004*/ 	.word	0xffffffff
	.align		4
        /*0008*/ 	.word	0x00000000
	.align		4
        /*000c*/ 	.word	0xfffffffe
	.align		4
        /*0010*/ 	.word	0x00000000
	.align		4
        /*0014*/ 	.word	0xfffffffd
	.align		4
        /*0018*/ 	.word	0x00000000
	.align		4
        /*001c*/ 	.word	0xfffffffc


//--------------------- .text._Z13multiplyTiledPiS_S_iii --------------------------
	.section	.text._Z13multiplyTiledPiS_S_iii,"ax",@progbits
	.align	128
        .global         _Z13multiplyTiledPiS_S_iii
        .type           _Z13multiplyTiledPiS_S_iii,@function
        .size           _Z13multiplyTiledPiS_S_iii,(.L_x_8 - _Z13multiplyTiledPiS_S_iii)
        .other          _Z13multiplyTiledPiS_S_iii,@"STO_CUDA_ENTRY STV_DEFAULT"
_Z13multiplyTiledPiS_S_iii:
.text._Z13multiplyTiledPiS_S_iii:
[----:B------:R-:W-:Y:S01]  /*0000*/  LDC R1, c[0x0][0x37c] ;  /* 0x0000df00ff017b82 */ /* 0x000fe20000000800 */
[----:B------:R-:W0:Y:S01]  /*0010*/  S2R R17, SR_TID.X ;  /* 0x0000000000117919 */ /* 0x000e220000002100 */
[----:B------:R-:W1:Y:S06]  /*0020*/  LDCU UR10, c[0x0][0x39c] ;  /* 0x00007380ff0a77ac */ /* 0x000e6c0008000800 */
[----:B------:R-:W0:Y:S01]  /*0030*/  LDC R19, c[0x0][0x360] ;  /* 0x0000d800ff137b82 */ /* 0x000e220000000800 */
[----:B------:R-:W-:Y:S01]  /*0040*/  HFMA2 R21, -RZ, RZ, 0, 0 ;  /* 0x00000000ff157431 */ /* 0x000fe200000001ff */
[----:B------:R-:W2:Y:S01]  /*0050*/  S2R R16, SR_TID.Y ;  /* 0x0000000000107919 */ /* 0x000ea20000002200 */
[----:B------:R-:W3:Y:S01]  /*0060*/  LDCU UR14, c[0x0][0x3a0] ;  /* 0x00007400ff0e77ac */ /* 0x000ee20008000800 */
[----:B------:R-:W4:Y:S04]  /*0070*/  LDCU.64 UR8, c[0x0][0x358] ;  /* 0x00006b00ff0877ac */ /* 0x000f280008000a00 */
[----:B------:R-:W0:Y:S08]  /*0080*/  S2UR UR4, SR_CTAID.X ;  /* 0x00000000000479c3 */ /* 0x000e300000002500 */
[----:B------:R-:W2:Y:S01]  /*0090*/  S2UR UR5, SR_CTAID.Y ;  /* 0x00000000000579c3 */ /* 0x000ea20000002600 */
[----:B-1----:R-:W-:-:S07]  /*00a0*/  UISETP.GE.AND UP0, UPT, UR10, -0x1f, UPT ;  /* 0xffffffe10a00788c */ /* 0x002fce000bf06270 */
[----:B------:R-:W2:Y:S01]  /*00b0*/  LDC R18, c[0x0][0x364] ;  /* 0x0000d900ff127b82 */ /* 0x000ea20000000800 */
[----:B0-----:R-:W-:Y:S02]  /*00c0*/  IMAD R19, R19, UR4, R17 ;  /* 0x0000000413137c24 */ /* 0x001fe4000f8e0211 */
[----:B--2---:R-:W-:Y:S01]  /*00d0*/  IMAD R18, R18, UR5, R16 ;  /* 0x0000000512127c24 */ /* 0x004fe2000f8e0210 */
[----:B---34-:R-:W-:Y:S06]  /*00e0*/  BRA.U !UP0, `(.L_x_0) ;  /* 0x0000000508c87547 */ /* 0x018fec000b800000 */
[----:B------:R-:W0:Y:S01]  /*00f0*/  S2UR UR7, SR_CgaCtaId ;  /* 0x00000000000779c3 */ /* 0x000e220000008800 */
[----:B------:R-:W1:Y:S01]  /*0100*/  LDCU UR11, c[0x0][0x3a0] ;  /* 0x00007400ff0b77ac */ /* 0x000e620008000800 */
[----:B------:R-:W-:Y:S01]  /*0110*/  MOV R21, RZ ;  /* 0x000000ff00157202 */ /* 0x000fe20000000f00 */
[----:B------:R-:W-:Y:S01]  /*0120*/  IMAD R6, R19, UR10, R16 ;  /* 0x0000000a13067c24 */ /* 0x000fe2000f8e0210 */
[----:B------:R-:W-:Y:S01]  /*0130*/  UMOV UR5, 0x400 ;  /* 0x0000040000057882 */ /* 0x000fe20000000000 */
[----:B------:R-:W-:-:S03]  /*0140*/  USHF.R.S32.HI UR4, URZ, 0x1f, UR10 ;  /* 0x0000001fff047899 */ /* 0x000fc6000801140a */
[----:B------:R-:W2:Y:S01]  /*0150*/  LDC R0, c[0x0][0x3a0] ;  /* 0x0000e800ff007b82 */ /* 0x000ea20000000800 */
[----:B------:R-:W-:Y:S02]  /*0160*/  UIADD3 UR6, UPT, UPT, UR5, 0x1000, URZ ;  /* 0x0000100005067890 */ /* 0x000fe4000fffe0ff */
[----:B------:R-:W-:Y:S01]  /*0170*/  ULEA.HI UR4, UR4, UR10, URZ, 0x5 ;  /* 0x0000000a04047291 */ /* 0x000fe2000f8f28ff */
[----:B------:R-:W3:Y:S03]  /*0180*/  LDCU.64 UR12, c[0x0][0x398] ;  /* 0x00007300ff0c77ac */ /* 0x000ee60008000a00 */
[----:B------:R-:W-:Y:S01]  /*0190*/  USHF.R.S32.HI UR4, URZ, 0x5, UR4 ;  /* 0x00000005ff047899 */ /* 0x000fe20008011404 */
[----:B-1----:R-:W-:-:S03]  /*01a0*/  IMAD R7, R17, UR11, R18 ;  /* 0x0000000b11077c24 */ /* 0x002fc6000f8e0212 */
[----:B------:R-:W-:Y:S02]  /*01b0*/  UIADD3 UR4, UPT, UPT, -UR4, URZ, URZ ;  /* 0x000000ff04047290 */ /* 0x000fe4000fffe1ff */
[----:B0-----:R-:W-:Y:S02]  /*01c0*/  ULEA UR5, UR7, UR5, 0x18 ;  /* 0x0000000507057291 */ /* 0x001fe4000f8ec0ff */
[----:B------:R-:W-:-:S04]  /*01d0*/  ULEA UR6, UR7, UR6, 0x18 ;  /* 0x0000000607067291 */ /* 0x000fc8000f8ec0ff */
[C---:B------:R-:W-:Y:S02]  /*01e0*/  LEA R5, R17.reuse, UR5, 0x7 ;  /* 0x0000000511057c11 */ /* 0x040fe4000f8e38ff */
[C---:B------:R-:W-:Y:S02]  /*01f0*/  LEA R2, R16.reuse, UR6, 0x2 ;  /* 0x0000000610027c11 */ /* 0x040fe4000f8e10ff */
[----:B------:R-:W-:Y:S02]  /*0200*/  LEA R4, R16, R5, 0x2 ;  /* 0x0000000510047211 */ /* 0x000fe400078e10ff */
[----:B---3--:R-:W-:-:S07]  /*0210*/  LEA R3, R17, R2, 0x7 ;  /* 0x0000000211037211 */ /* 0x008fce00078e38ff */
.L_x_1:
[----:B------:R-:W-:Y:S01]  /*0220*/  ISETP.GE.U32.AND P1, PT, R16, UR13, PT ;  /* 0x0000000d10007c0c */ /* 0x000fe2000bf26070 */
[----:B------:R-:W-:Y:S01]  /*0230*/  HFMA2 R24, -RZ, RZ, 0, 0 ;  /* 0x00000000ff187431 */ /* 0x000fe200000001ff */
[----:B--2---:R-:W-:Y:S02]  /*0240*/  ISETP.GE.AND P0, PT, R18, R0, PT ;  /* 0x000000001200720c */ /* 0x004fe40003f06270 */
[----:B------:R-:W-:Y:S02]  /*0250*/  ISETP.GE.OR P1, PT, R19, UR12, P1 ;  /* 0x0000000c13007c0c */ /* 0x000fe40008f26670 */
[----:B------:R-:W-:Y:S02]  /*0260*/  ISETP.GE.U32.OR P0, PT, R17, UR13, P0 ;  /* 0x0000000d11007c0c */ /* 0x000fe40008706470 */
[----:B------:R-:W-:-:S09]  /*0270*/  MOV R29, RZ ;  /* 0x000000ff001d7202 */ /* 0x000fd20000000f00 */
[----:B------:R-:W0:Y:S08]  /*0280*/  @!P1 LDC.64 R10, c[0x0][0x380] ;  /* 0x0000e000ff0a9b82 */ /* 0x000e300000000a00 */
[----:B------:R-:W1:Y:S01]  /*0290*/  @!P0 LDC.64 R8, c[0x0][0x388] ;  /* 0x0000e200ff088b82 */ /* 0x000e620000000a00 */
[----:B0-----:R-:W-:-:S05]  /*02a0*/  @!P1 IMAD.WIDE.U32 R10, R6, 0x4, R10 ;  /* 0x00000004060a9825 */ /* 0x001fca00078e000a */
[----:B------:R-:W2:Y:S01]  /*02b0*/  @!P1 LDG.E R29, desc[UR8][R10.64] ;  /* 0x000000080a1d9981 */ /* 0x000ea2000c1e1900 */
[----:B-1----:R-:W-:-:S05]  /*02c0*/  @!P0 IMAD.WIDE.U32 R22, R7, 0x4, R8 ;  /* 0x0000000407168825 */ /* 0x002fca00078e0008 */
[----:B------:R-:W3:Y:S01]  /*02d0*/  @!P0 LDG.E R24, desc[UR8][R22.64] ;  /* 0x0000000816188981 */ /* 0x000ee2000c1e1900 */
[----:B------:R-:W-:-:S04]  /*02e0*/  UIADD3 UR4, UPT, UPT, UR4, 0x1, URZ ;  /* 0x0000000104047890 */ /* 0x000fc8000fffe0ff */
[----:B------:R-:W-:Y:S01]  /*02f0*/  UISETP.NE.AND UP0, UPT, UR4, 0x1, UPT ;  /* 0x000000010400788c */ /* 0x000fe2000bf05270 */
[----:B------:R-:W-:Y:S01]  /*0300*/  IADD3 R16, PT, PT, R16, 0x20, RZ ;  /* 0x0000002010107810 */ /* 0x000fe20007ffe0ff */
[----:B--2---:R-:W-:Y:S04]  /*0310*/  STS [R4], R29 ;  /* 0x0000001d04007388 */ /* 0x004fe80000000800 */
[----:B---3--:R-:W-:Y:S01]  /*0320*/  STS [R3], R24 ;  /* 0x0000001803007388 */ /* 0x008fe20000000800 */
[----:B------:R-:W-:Y:S06]  /*0330*/  BAR.SYNC.DEFER_BLOCKING 0x0 ;  /* 0x0000000000007b1d */ /* 0x000fec0000010000 */
[----:B------:R-:W-:Y:S04]  /*0340*/  LDS R28, [R2] ;  /* 0x00000000021c7984 */ /* 0x000fe80000000800 */
[----:B------:R-:W0:Y:S04]  /*0350*/  LDS.128 R12, [R5] ;  /* 0x00000000050c7984 */ /* 0x000e280000000c00 */
[----:B------:R-:W1:Y:S04]  /*0360*/  LDS R22, [R2+0x80] ;  /* 0x0000800002167984 */ /* 0x000e680000000800 */
[----:B------:R-:W2:Y:S04]  /*0370*/  LDS R27, [R2+0x100] ;  /* 0x00010000021b7984 */ /* 0x000ea80000000800 */
[----:B------:R-:W3:Y:S04]  /*0380*/  LDS R26, [R2+0x180] ;  /* 0x00018000021a7984 */ /* 0x000ee80000000800 */
[----:B------:R-:W-:Y:S04]  /*0390*/  LDS R25, [R2+0x200] ;  /* 0x0002000002197984 */ /* 0x000fe80000000800 */
[----:B------:R-:W4:Y:S04]  /*03a0*/  LDS.128 R8, [R5+0x10] ;  /* 0x0000100005087984 */ /* 0x000f280000000c00 */
[----:B------:R-:W5:Y:S04]  /*03b0*/  LDS R20, [R2+0x280] ;  /* 0x0002800002147984 */ /* 0x000f680000000800 */
[----:B------:R-:W-:Y:S04]  /*03c0*/  LDS R24, [R2+0x380] ;  /* 0x0003800002187984 */ /* 0x000fe80000000800 */
[----:B------:R-:W-:Y:S01]  /*03d0*/  LDS R23, [R2+0x400] ;  /* 0x0004000002177984 */ /* 0x000fe20000000800 */
[----:B0-----:R-:W-:-:S03]  /*03e0*/  IMAD R12, R12, R28, R21 ;  /* 0x0000001c0c0c7224 */ /* 0x001fc600078e0215 */
[----:B------:R-:W0:Y:S01]  /*03f0*/  LDS R21, [R2+0x300] ;  /* 0x0003000002157984 */ /* 0x000e220000000800 */
[----:B-1----:R-:W-:-:S03]  /*0400*/  IMAD R12, R22, R13, R12 ;  /* 0x0000000d160c7224 */ /* 0x002fc600078e020c */
[----:B------:R-:W-:Y:S01]  /*0410*/  LDS R22, [R2+0x480] ;  /* 0x0004800002167984 */ /* 0x000fe20000000800 */
[----:B--2---:R-:W-:-:S04]  /*0420*/  IMAD R12, R27, R14, R12 ;  /* 0x0000000e1b0c7224 */ /* 0x004fc800078e020c */
[----:B---3--:R-:W-:Y:S02]  /*0430*/  IMAD R26, R26, R15, R12 ;  /* 0x0000000f1a1a7224 */ /* 0x008fe400078e020c */
[----:B------:R-:W1:Y:S02]  /*0440*/  LDS.128 R12, [R5+0x20] ;  /* 0x00002000050c7984 */ /* 0x000e640000000c00 */
[----:B----4-:R-:W-:Y:S02]  /*0450*/  IMAD R8, R8, R25, R26 ;  /* 0x0000001908087224 */ /* 0x010fe400078e021a */
[----:B------:R-:W2:Y:S02]  /*0460*/  LDS R25, [R2+0x500] ;  /* 0x0005000002197984 */ /* 0x000ea40000000800 */
[----:B-----5:R-:W-:Y:S02]  /*0470*/  IMAD R8, R20, R9, R8 ;  /* 0x0000000914087224 */ /* 0x020fe400078e0208 */
[----:B------:R-:W3:Y:S04]  /*0480*/  LDS R26, [R2+0x580] ;  /* 0x00058000021a7984 */ /* 0x000ee80000000800 */
[----:B------:R-:W-:Y:S01]  /*0490*/  LDS R20, [R2+0x680] ;  /* 0x0006800002147984 */ /* 0x000fe20000000800 */
[----:B0-----:R-:W-:-:S03]  /*04a0*/  IMAD R8, R21, R10, R8 ;  /* 0x0000000a15087224 */ /* 0x001fc600078e0208 */
[----:B------:R-:W-:Y:S01]  /*04b0*/  LDS R21, [R2+0x600] ;  /* 0x0006000002157984 */ /* 0x000fe20000000800 */
[----:B------:R-:W-:-:S03]  /*04c0*/  IMAD R24, R24, R11, R8 ;  /* 0x0000000b18187224 */ /* 0x000fc600078e0208 */
[----:B------:R-:W0:Y:S01]  /*04d0*/  LDS.128 R8, [R5+0x30] ;  /* 0x0000300005087984 */ /* 0x000e220000000c00 */
[----:B-1----:R-:W-:-:S03]  /*04e0*/  IMAD R12, R12, R23, R24 ;  /* 0x000000170c0c7224 */ /* 0x002fc600078e0218 */
[----:B------:R-:W1:Y:S01]  /*04f0*/  LDS R23, [R2+0x700] ;  /* 0x0007000002177984 */ /* 0x000e620000000800 */
[----:B------:R-:W-:-:S03]  /*0500*/  IMAD R12, R22, R13, R12 ;  /* 0x0000000d160c7224 */ /* 0x000fc600078e020c */
[----:B------:R-:W4:Y:S01]  /*0510*/  LDS R24, [R2+0x780] ;  /* 0x0007800002187984 */ /* 0x000f220000000800 */
[----:B--2---:R-:W-:-:S03]  /*0520*/  IMAD R12, R25, R14, R12 ;  /* 0x0000000e190c7224 */ /* 0x004fc600078e020c */
[----:B------:R-:W-:Y:S01]  /*0530*/  LDS R25, [R2+0x800] ;  /* 0x0008000002197984 */ /* 0x000fe20000000800 */
[----:B---3--:R-:W-:-:S03]  /*0540*/  IMAD R26, R26, R15, R12 ;  /* 0x0000000f1a1a7224 */ /* 0x008fc600078e020c */
[----:B------:R-:W2:Y:S04]  /*0550*/  LDS.128 R12, [R5+0x40] ;  /* 0x00004000050c7984 */ /* 0x000ea80000000c00 */
[----:B------:R-:W3:Y:S01]  /*0560*/  LDS R22, [R2+0x880] ;  /* 0x0008800002167984 */ /* 0x000ee20000000800 */
[----:B0-----:R-:W-:-:S03]  /*0570*/  IMAD R8, R8, R21, R26 ;  /* 0x0000001508087224 */ /* 0x001fc600078e021a */
[----:B------:R-:W0:Y:S04]  /*0580*/  LDS R21, [R2+0x900] ;  /* 0x0009000002157984 */ /* 0x000e280000000800 */
[----:B------:R-:W5:Y:S01]  /*0590*/  LDS R26, [R2+0x980] ;  /* 0x00098000021a7984 */ /* 0x000f620000000800 */
[----:B------:R-:W-:-:S03]  /*05a0*/  IMAD R8, R20, R9, R8 ;  /* 0x0000000914087224 */ /* 0x000fc600078e0208 */
[----:B------:R-:W-:Y:S01]  /*05b0*/  LDS R20, [R2+0xa80] ;  /* 0x000a800002147984 */ /* 0x000fe20000000800 */
[----:B-1----:R-:W-:-:S03]  /*05c0*/  IMAD R8, R23, R10, R8 ;  /* 0x0000000a17087224 */ /* 0x002fc600078e0208 */
[----:B------:R-:W-:Y:S01]  /*05d0*/  LDS R23, [R2+0xa00] ;  /* 0x000a000002177984 */ /* 0x000fe20000000800 */
[----:B----4-:R-:W-:-:S03]  /*05e0*/  IMAD R24, R24, R11, R8 ;  /* 0x0000000b18187224 */ /* 0x010fc600078e0208 */
[----:B------:R-:W1:Y:S01]  /*05f0*/  LDS.128 R8, [R5+0x50] ;  /* 0x0000500005087984 */ /* 0x000e620000000c00 */
[----:B--2---:R-:W-:-:S03]  /*0600*/  IMAD R12, R12, R25, R24 ;  /* 0x000000190c0c7224 */ /* 0x004fc600078e0218 */
[----:B------:R-:W2:Y:S01]  /*0610*/  LDS R25, [R2+0xb00] ;  /* 0x000b000002197984 */ /* 0x000ea20000000800 */
[----:B---3--:R-:W-:-:S03]  /*0620*/  IMAD R12, R22, R13, R12 ;  /* 0x0000000d160c7224 */ /* 0x008fc600078e020c */
[----:B------:R-:W3:Y:S04]  /*0630*/  LDS R22, [R2+0xb80] ;  /* 0x000b800002167984 */ /* 0x000ee80000000800 */
[----:B------:R-:W-:Y:S01]  /*0640*/  LDS R24, [R2+0xc80] ;  /* 0x000c800002187984 */ /* 0x000fe20000000800 */
[----:B0-----:R-:W-:-:S03]  /*0650*/  IMAD R12, R21, R14, R12 ;  /* 0x0000000e150c7224 */ /* 0x001fc600078e020c */
[----:B------:R-:W-:Y:S01]  /*0660*/  LDS R21, [R2+0xc00] ;  /* 0x000c000002157984 */ /* 0x000fe20000000800 */
[----:B-----5:R-:W-:-:S03]  /*0670*/  IMAD R26, R26, R15, R12 ;  /* 0x0000000f1a1a7224 */ /* 0x020fc600078e020c */
        /* <DEDUP_REMOVED lines=13> */
[----:B------:R-:W-:-:S04]  /*0750*/  IMAD R13, R24, R13, R26 ;  /* 0x0000000d180d7224 */ /* 0x000fc800078e021a */
[----:B-1----:R-:W-:-:S04]  /*0760*/  IMAD R13, R23, R14, R13 ;  /* 0x0000000e170d7224 */ /* 0x002fc800078e020d */
[----:B----4-:R-:W-:-:S04]  /*0770*/  IMAD R13, R20, R15, R13 ;  /* 0x0000000f140d7224 */ /* 0x010fc800078e020d */
[----:B--2---:R-:W-:-:S04]  /*0780*/  IMAD R8, R8, R25, R13 ;  /* 0x0000001908087224 */ /* 0x004fc800078e020d */
[----:B---3--:R-:W-:Y:S01]  /*0790*/  IMAD R8, R22, R9, R8 ;  /* 0x0000000916087224 */ /* 0x008fe200078e0208 */
[----:B------:R-:W-:Y:S02]  /*07a0*/  IADD3 R17, PT, PT, R17, 0x20, RZ ;  /* 0x0000002011117810 */ /* 0x000fe40007ffe0ff */
[----:B------:R-:W-:Y:S02]  /*07b0*/  IADD3 R6, PT, PT, R6, 0x20, RZ ;  /* 0x0000002006067810 */ /* 0x000fe40007ffe0ff */
[----:B------:R-:W-:Y:S01]  /*07c0*/  LEA R7, R0, R7, 0x5 ;  /* 0x0000000700077211 */ /* 0x000fe200078e28ff */
[----:B0-----:R-:W-:-:S04]  /*07d0*/  IMAD R21, R21, R10, R8 ;  /* 0x0000000a15157224 */ /* 0x001fc800078e0208 */
[----:B-----5:R-:W-:Y:S01]  /*07e0*/  IMAD R21, R12, R11, R21 ;  /* 0x0000000b0c157224 */ /* 0x020fe200078e0215 */
[----:B------:R-:W-:Y:S06]  /*07f0*/  BAR.SYNC.DEFER_BLOCKING 0x0 ;  /* 0x0000000000007b1d */ /* 0x000fec0000010000 */
[----:B------:R-:W-:Y:S05]  /*0800*/  BRA.U UP0, `(.L_x_1) ;  /* 0xfffffff900847547 */ /* 0x000fea000b83ffff */
.L_x_0:
[----:B------:R-:W0:Y:S01]  /*0810*/  LDCU UR4, c[0x0][0x398] ;  /* 0x00007300ff0477ac */ /* 0x000e220008000800 */
[----:B------:R-:W-:-:S04]  /*0820*/  ISETP.GE.AND P0, PT, R18, UR14, PT ;  /* 0x0000000e12007c0c */ /* 0x000fc8000bf06270 */
[----:B0-----:R-:W-:-:S13]  /*0830*/  ISETP.GE.OR P0, PT, R19, UR4, P0 ;  /* 0x0000000413007c0c */ /* 0x001fda0008706670 */
[----:B------:R-:W-:Y:S05]  /*0840*/  @P0 EXIT ;  /* 0x000000000000094d */ /* 0x000fea0003800000 */
[----:B------:R-:W0:Y:S01]  /*0850*/  LDC.64 R2, c[0x0][0x390] ;  /* 0x0000e400ff027b82 */ /* 0x000e220000000a00 */
[----:B------:R-:W-:-:S04]  /*0860*/  IMAD R19, R19, UR14, R18 ;  /* 0x0000000e13137c24 */ /* 0x000fc8000f8e0212 */
[----:B0-----:R-:W-:-:S05]  /*0870*/  IMAD.WIDE R2, R19, 0x4, R2 ;  /* 0x0000000413027825 */ /* 0x001fca00078e0202 */
[----:B------:R-:W-:Y:S01]  /*0880*/  STG.E desc[UR8][R2.64], R21 ;  /* 0x0000001502007986 */ /* 0x000fe2000c101908 */
[----:B------:R-:W-:Y:S05]  /*0890*/  EXIT ;  /* 0x000000000000794d */ /* 0x000fea0003800000 */
.L_x_2:
[----:B------:R-:W-:-:S00]  /*08a0*/  BRA `(.L_x_2) ;  /* 0xfffffffc00fc7947 */ /* 0x000fc0000383ffff */
[----:B------:R-:W-:-:S00]  /*08b0*/  NOP ;  /* 0x0000000000007918 */ /* 0x000fc00000000000 */
        /* <DEDUP_REMOVED lines=12> */
.L_x_8:


//--------------------- .text._Z23multiplyStraightforwardPiS_S_iii --------------------------
	.section	.text._Z23multiplyStraightforwardPiS_S_iii,"ax",@progbits
	.align	128
        .global         _Z23multiplyStraightforwardPiS_S_iii
        .type           _Z23multiplyStraightforwardPiS_S_iii,@function
        .size           _Z23multiplyStraightforwardPiS_S_iii,(.L_x_9 - _Z23multiplyStraightforwardPiS_S_iii)
        .other          _Z23multiplyStraightforwardPiS_S_iii,@"STO_CUDA_ENTRY STV_DEFAULT"
_Z23multiplyStraightforwardPiS_S_iii:
.text._Z23multiplyStraightforwardPiS_S_iii:
[----:B------:R-:W-:Y:S01]  /*0000*/  LDC R1, c[0x0][0x37c] ;  /* 0x0000df00ff017b82 */ /* 0x000fe20000000800 */
[----:B------:R-:W0:Y:S07]  /*0010*/  S2R R5, SR_TID.Y ;  /* 0x0000000000057919 */ /* 0x000e2e0000002200 */
[----:B------:R-:W1:Y:S01]  /*0020*/  LDC R14, c[0x0][0x360] ;  /* 0x0000d800ff0e7b82 */ /* 0x000e620000000800 */
[----:B------:R-:W2:Y:S01]  /*0030*/  LDCU UR6, c[0x0][0x398] ;  /* 0x00007300ff0677ac */ /* 0x000ea20008000800 */
[----:B------:R-:W1:Y:S06]  /*0040*/  S2R R3, SR_TID.X ;  /* 0x0000000000037919 */ /* 0x000e6c0000002100 */
[----:B------:R-:W0:Y:S08]  /*0050*/  S2UR UR5, SR_CTAID.Y ;  /* 0x00000000000579c3 */ /* 0x000e300000002600 */
[----:B------:R-:W0:Y:S08]  /*0060*/  LDC R0, c[0x0][0x364] ;  /* 0x0000d900ff007b82 */ /* 0x000e300000000800 */
[----:B------:R-:W1:Y:S08]  /*0070*/  S2UR UR4, SR_CTAID.X ;  /* 0x00000000000479c3 */ /* 0x000e700000002500 */
[----:B------:R-:W3:Y:S01]  /*0080*/  LDC R15, c[0x0][0x3a0] ;  /* 0x0000e800ff0f7b82 */ /* 0x000ee20000000800 */
[----:B0-----:R-:W-:-:S02]  /*0090*/  IMAD R0, R0, UR5, R5 ;  /* 0x0000000500007c24 */ /* 0x001fc4000f8e0205 */
[----:B-1----:R-:W-:-:S03]  /*00a0*/  IMAD R14, R14, UR4, R3 ;  /* 0x000000040e0e7c24 */ /* 0x002fc6000f8e0203 */
[----:B---3--:R-:W-:-:S04]  /*00b0*/  ISETP.GE.AND P0, PT, R0, R15, PT ;  /* 0x0000000f0000720c */ /* 0x008fc80003f06270 */
[----:B--2---:R-:W-:-:S13]  /*00c0*/  ISETP.GE.OR P0, PT, R14, UR6, P0 ;  /* 0x000000060e007c0c */ /* 0x004fda0008706670 */
[----:B------:R-:W-:Y:S05]  /*00d0*/  @P0 EXIT ;  /* 0x000000000000094d */ /* 0x000fea0003800000 */
[----:B------:R-:W0:Y:S01]  /*00e0*/  LDC R17, c[0x0][0x39c] ;  /* 0x0000e700ff117b82 */ /* 0x000e220000000800 */
[----:B------:R-:W1:Y:S01]  /*00f0*/  LDCU.64 UR6, c[0x0][0x358] ;  /* 0x00006b00ff0677ac */ /* 0x000e620008000a00 */
[----:B------:R-:W-:Y:S01]  /*0100*/  HFMA2 R25, -RZ, RZ, 0, 0 ;  /* 0x00000000ff197431 */ /* 0x000fe200000001ff */
[----:B0-----:R-:W-:-:S13]  /*0110*/  ISETP.GE.AND P0, PT, R17, 0x1, PT ;  /* 0x000000011100780c */ /* 0x001fda0003f06270 */
[----:B-1----:R-:W-:Y:S05]  /*0120*/  @!P0 BRA `(.L_x_3) ;  /* 0x0000000400b88947 */ /* 0x002fea0003800000 */
[C---:B------:R-:W-:Y:S01]  /*0130*/  ISETP.GE.U32.AND P1, PT, R17.reuse, 0x8, PT ;  /* 0x000000081100780c */ /* 0x040fe20003f26070 */
[----:B------:R-:W-:Y:S01]  /*0140*/  IMAD R18, R14, R17, RZ ;  /* 0x000000110e127224 */ /* 0x000fe200078e02ff */
[----:B------:R-:W-:Y:S02]  /*0150*/  LOP3.LUT R26, R17, 0x7, RZ, 0xc0, !PT ;  /* 0x00000007111a7812 */ /* 0x000fe400078ec0ff */
[----:B------:R-:W-:Y:S02]  /*0160*/  MOV R19, RZ ;  /* 0x000000ff00137202 */ /* 0x000fe40000000f00 */
[----:B------:R-:W-:Y:S02]  /*0170*/  ISETP.NE.AND P0, PT, R26, RZ, PT ;  /* 0x000000ff1a00720c */ /* 0x000fe40003f05270 */
[----:B------:R-:W-:-:S05]  /*0180*/  MOV R25, RZ ;  /* 0x000000ff00197202 */ /* 0x000fca0000000f00 */
[----:B------:R-:W-:Y:S06]  /*0190*/  @!P1 BRA `(.L_x_4) ;  /* 0x0000000000c49947 */ /* 0x000fec0003800000 */
[----:B------:R-:W0:Y:S01]  /*01a0*/  LDCU.64 UR4, c[0x0][0x380] ;  /* 0x00007000ff0477ac */ /* 0x000e220008000a00 */
[----:B------:R-:W-:Y:S02]  /*01b0*/  LOP3.LUT R19, R17, 0x7ffffff8, RZ, 0xc0, !PT ;  /* 0x7ffffff811137812 */ /* 0x000fe400078ec0ff */
[----:B------:R-:W-:Y:S02]  /*01c0*/  MOV R25, RZ ;  /* 0x000000ff00197202 */ /* 0x000fe40000000f00 */
[----:B------:R-:W-:Y:S02]  /*01d0*/  MOV R16, R18 ;  /* 0x0000001200107202 */ /* 0x000fe40000000f00 */
[----:B------:R-:W-:Y:S02]  /*01e0*/  MOV R22, R0 ;  /* 0x0000000000167202 */ /* 0x000fe40000000f00 */
[----:B------:R-:W-:Y:S01]  /*01f0*/  IADD3 R20, PT, PT, -R19, RZ, RZ ;  /* 0x000000ff13147210 */ /* 0x000fe20007ffe1ff */
[----:B0-----:R-:W-:-:S04]  /*0200*/  UIADD3 UR4, UP0, UPT, UR4, 0x10, URZ ;  /* 0x0000001004047890 */ /* 0x001fc8000ff1e0ff */
[----:B------:R-:W-:-:S12]  /*0210*/  UIADD3.X UR5, UPT, UPT, URZ, UR5, URZ, UP0, !UPT ;  /* 0x00000005ff057290 */ /* 0x000fd800087fe4ff */
.L_x_5:
[----:B------:R-:W0:Y:S01]  /*0220*/  LDC.64 R12, c[0x0][0x388] ;  /* 0x0000e200ff0c7b82 */ /* 0x000e220000000a00 */
[----:B------:R-:W-:Y:S02]  /*0230*/  MOV R2, UR4 ;  /* 0x0000000400027c02 */ /* 0x000fe40008000f00 */
[----:B------:R-:W-:-:S03]  /*0240*/  MOV R3, UR5 ;  /* 0x0000000500037c02 */ /* 0x000fc60008000f00 */
[----:B------:R-:W-:-:S05]  /*0250*/  IMAD.WIDE R2, R16, 0x4, R2 ;  /* 0x0000000410027825 */ /* 0x000fca00078e0202 */
[----:B------:R-:W2:Y:S04]  /*0260*/  LDG.E R21, desc[UR6][R2.64+-0x10] ;  /* 0xfffff00602157981 */ /* 0x000ea8000c1e1900 */
[----:B------:R-:W3:Y:S04]  /*0270*/  LDG.E R23, desc[UR6][R2.64+-0xc] ;  /* 0xfffff40602177981 */ /* 0x000ee8000c1e1900 */
[----:B------:R-:W4:Y:S01]  /*0280*/  LDG.E R28, desc[UR6][R2.64+-0x8] ;  /* 0xfffff806021c7981 */ /* 0x000f22000c1e1900 */
[----:B0-----:R-:W-:-:S05]  /*0290*/  IMAD.WIDE R12, R22, 0x4, R12 ;  /* 0x00000004160c7825 */ /* 0x001fca00078e020c */
[----:B------:R0:W2:Y:S01]  /*02a0*/  LDG.E R24, desc[UR6][R12.64] ;  /* 0x000000060c187981 */ /* 0x0000a2000c1e1900 */
[----:B------:R-:W-:-:S04]  /*02b0*/  IMAD.WIDE R10, R15, 0x4, R12 ;  /* 0x000000040f0a7825 */ /* 0x000fc800078e020c */
[C---:B------:R-:W-:Y:S02]  /*02c0*/  IMAD.WIDE R4, R15.reuse, 0x4, R10 ;  /* 0x000000040f047825 */ /* 0x040fe400078e020a */
[----:B------:R-:W3:Y:S02]  /*02d0*/  LDG.E R10, desc[UR6][R10.64] ;  /* 0x000000060a0a7981 */ /* 0x000ee4000c1e1900 */
[C---:B------:R-:W-:Y:S02]  /*02e0*/  IMAD.WIDE R6, R15.reuse, 0x4, R4 ;  /* 0x000000040f067825 */ /* 0x040fe400078e0204 */
[----:B------:R1:W4:Y:S02]  /*02f0*/  LDG.E R27, desc[UR6][R4.64] ;  /* 0x00000006041b7981 */ /* 0x000324000c1e1900 */
[C---:B------:R-:W-:Y:S02]  /*0300*/  IMAD.WIDE R8, R15.reuse, 0x4, R6 ;  /* 0x000000040f087825 */ /* 0x040fe400078e0206 */
[----:B------:R-:W5:Y:S02]  /*0310*/  LDG.E R6, desc[UR6][R6.64] ;  /* 0x0000000606067981 */ /* 0x000f64000c1e1900 */
[----:B0-----:R-:W-:-:S02]  /*0320*/  IMAD.WIDE R12, R15, 0x4, R8 ;  /* 0x000000040f0c7825 */ /* 0x001fc400078e0208 */
[----:B------:R-:W5:Y:S04]  /*0330*/  LDG.E R29, desc[UR6][R8.64] ;  /* 0x00000006081d7981 */ /* 0x000f68000c1e1900 */
[----:B------:R-:W5:Y:S04]  /*0340*/  LDG.E R11, desc[UR6][R12.64] ;  /* 0x000000060c0b7981 */ /* 0x000f68000c1e1900 */
[----:B------:R-:W5:Y:S04]  /*0350*/  LDG.E R7, desc[UR6][R2.64+-0x4] ;  /* 0xfffffc0602077981 */ /* 0x000f68000c1e1900 */
[----:B------:R-:W5:Y:S04]  /*0360*/  LDG.E R8, desc[UR6][R2.64] ;  /* 0x0000000602087981 */ /* 0x000f68000c1e1900 */
[----:B------:R-:W5:Y:S01]  /*0370*/  LDG.E R9, desc[UR6][R2.64+0x8] ;  /* 0x0000080602097981 */ /* 0x000f62000c1e1900 */
[----:B--2---:R-:W-:-:S02]  /*0380*/  IMAD R21, R21, R24, R25 ;  /* 0x0000001815157224 */ /* 0x004fc400078e0219 */
[C---:B------:R-:W-:Y:S02]  /*0390*/  IMAD.WIDE R24, R15.reuse, 0x4, R12 ;  /* 0x000000040f187825 */ /* 0x040fe400078e020c */
[----:B------:R-:W2:Y:S02]  /*03a0*/  LDG.E R12, desc[UR6][R2.64+0x4] ;  /* 0x00000406020c7981 */ /* 0x000ea4000c1e1900 */
[----:B-1----:R-:W-:Y:S02]  /*03b0*/  IMAD.WIDE R4, R15, 0x4, R24 ;  /* 0x000000040f047825 */ /* 0x002fe400078e0218 */
[----:B------:R0:W2:Y:S04]  /*03c0*/  LDG.E R13, desc[UR6][R2.64+0xc] ;  /* 0x00000c06020d7981 */ /* 0x0000a8000c1e1900 */
[----:B------:R-:W2:Y:S04]  /*03d0*/  LDG.E R4, desc[UR6][R4.64] ;  /* 0x0000000604047981 */ /* 0x000ea8000c1e1900 */
[----:B------:R-:W0:Y:S01]  /*03e0*/  LDG.E R2, desc[UR6][R24.64] ;  /* 0x0000000618027981 */ /* 0x000e22000c1e1900 */
[----:B---3--:R-:W-:Y:S01]  /*03f0*/  IMAD R10, R23, R10, R21 ;  /* 0x0000000a170a7224 */ /* 0x008fe200078e0215 */
[----:B------:R-:W-:-:S03]  /*0400*/  IADD3 R20, PT, PT, R20, 0x8, RZ ;  /* 0x0000000814147810 */ /* 0x000fc60007ffe0ff */
[----:B----4-:R-:W-:Y:S01]  /*0410*/  IMAD R10, R28, R27, R10 ;  /* 0x0000001b1c0a7224 */ /* 0x010fe200078e020a */
[----:B------:R-:W-:-:S03]  /*0420*/  ISETP.NE.AND P1, PT, R20, RZ, PT ;  /* 0x000000ff1400720c */ /* 0x000fc60003f25270 */
[----:B-----5:R-:W-:-:S04]  /*0430*/  IMAD R6, R7, R6, R10 ;  /* 0x0000000607067224 */ /* 0x020fc800078e020a */
[----:B------:R-:W-:Y:S01]  /*0440*/  IMAD R6, R8, R29, R6 ;  /* 0x0000001d08067224 */ /* 0x000fe200078e0206 */
[----:B------:R-:W-:Y:S02]  /*0450*/  LEA R22, R15, R22, 0x3 ;  /* 0x000000160f167211 */ /* 0x000fe400078e18ff */
[----:B------:R-:W-:Y:S01]  /*0460*/  IADD3 R16, PT, PT, R16, 0x8, RZ ;  /* 0x0000000810107810 */ /* 0x000fe20007ffe0ff */
[----:B--2---:R-:W-:-:S04]  /*0470*/  IMAD R6, R12, R11, R6 ;  /* 0x0000000b0c067224 */ /* 0x004fc800078e0206 */
[----:B0-----:R-:W-:-:S04]  /*0480*/  IMAD R2, R9, R2, R6 ;  /* 0x0000000209027224 */ /* 0x001fc800078e0206 */
[----:B------:R-:W-:Y:S01]  /*0490*/  IMAD R25, R13, R4, R2 ;  /* 0x000000040d197224 */ /* 0x000fe200078e0202 */
[----:B------:R-:W-:Y:S06]  /*04a0*/  @P1 BRA `(.L_x_5) ;  /* 0xfffffffc005c1947 */ /* 0x000fec000383ffff */
.L_x_4:
[----:B------:R-:W-:Y:S05]  /*04b0*/  @!P0 BRA `(.L_x_3) ;  /* 0x0000000000d48947 */ /* 0x000fea0003800000 */
[----:B------:R-:W-:Y:S02]  /*04c0*/  ISETP.GE.U32.AND P0, PT, R26, 0x4, PT ;  /* 0x000000041a00780c */ /* 0x000fe40003f06070 */
[----:B------:R-:W-:-:S04]  /*04d0*/  LOP3.LUT R13, R17, 0x3, RZ, 0xc0, !PT ;  /* 0x00000003110d7812 */ /* 0x000fc800078ec0ff */
[----:B------:R-:W-:-:S07]  /*04e0*/  ISETP.NE.AND P1, PT, R13, RZ, PT ;  /* 0x000000ff0d00720c */ /* 0x000fce0003f25270 */
[----:B------:R-:W-:Y:S06]  /*04f0*/  @!P0 BRA `(.L_x_6) ;  /* 0x0000000000588947 */ /* 0x000fec0003800000 */
[----:B------:R-:W0:Y:S01]  /*0500*/  LDC.64 R8, c[0x0][0x388] ;  /* 0x0000e200ff087b82 */ /* 0x000e220000000a00 */
[----:B------:R-:W-:Y:S01]  /*0510*/  IMAD R7, R19, R15, R0 ;  /* 0x0000000f13077224 */ /* 0x000fe200078e0200 */
[----:B------:R-:W-:-:S06]  /*0520*/  IADD3 R5, PT, PT, R18, R19, RZ ;  /* 0x0000001312057210 */ /* 0x000fcc0007ffe0ff */
[----:B------:R-:W1:Y:S01]  /*0530*/  LDC.64 R2, c[0x0][0x380] ;  /* 0x0000e000ff027b82 */ /* 0x000e620000000a00 */
[----:B0-----:R-:W-:-:S04]  /*0540*/  IMAD.WIDE R8, R7, 0x4, R8 ;  /* 0x0000000407087825 */ /* 0x001fc800078e0208 */
[----:B------:R-:W-:Y:S02]  /*0550*/  IMAD.WIDE R10, R15, 0x4, R8 ;  /* 0x000000040f0a7825 */ /* 0x000fe400078e0208 */
[----:B------:R-:W2:Y:S02]  /*0560*/  LDG.E R8, desc[UR6][R8.64] ;  /* 0x0000000608087981 */ /* 0x000ea4000c1e1900 */
[----:B-1----:R-:W-:-:S04]  /*0570*/  IMAD.WIDE R2, R5, 0x4, R2 ;  /* 0x0000000405027825 */ /* 0x002fc800078e0202 */
[C---:B------:R-:W-:Y:S01]  /*0580*/  IMAD.WIDE R4, R15.reuse, 0x4, R10 ;  /* 0x000000040f047825 */ /* 0x040fe200078e020a */
[----:B------:R-:W2:Y:S04]  /*0590*/  LDG.E R12, desc[UR6][R2.64] ;  /* 0x00000006020c7981 */ /* 0x000ea8000c1e1900 */
[----:B------:R-:W3:Y:S01]  /*05a0*/  LDG.E R10, desc[UR6][R10.64] ;  /* 0x000000060a0a7981 */ /* 0x000ee2000c1e1900 */
[----:B------:R-:W-:-:S03]  /*05b0*/  IMAD.WIDE R6, R15, 0x4, R4 ;  /* 0x000000040f067825 */ /* 0x000fc600078e0204 */
[----:B------:R-:W3:Y:S04]  /*05c0*/  LDG.E R21, desc[UR6][R2.64+0x4] ;  /* 0x0000040602157981 */ /* 0x000ee8000c1e1900 */
[----:B------:R-:W4:Y:S04]  /*05d0*/  LDG.E R16, desc[UR6][R4.64] ;  /* 0x0000000604107981 */ /* 0x000f28000c1e1900 */
[----:B------:R-:W4:Y:S04]  /*05e0*/  LDG.E R23, desc[UR6][R2.64+0x8] ;  /* 0x0000080602177981 */ /* 0x000f28000c1e1900 */
[----:B------:R-:W5:Y:S04]  /*05f0*/  LDG.E R27, desc[UR6][R2.64+0xc] ;  /* 0x00000c06021b7981 */ /* 0x000f68000c1e1900 */
[----:B------:R-:W5:Y:S01]  /*0600*/  LDG.E R6, desc[UR6][R6.64] ;  /* 0x0000000606067981 */ /* 0x000f62000c1e1900 */
[----:B------:R-:W-:Y:S01]  /*0610*/  IADD3 R19, PT, PT, R19, 0x4, RZ ;  /* 0x0000000413137810 */ /* 0x000fe20007ffe0ff */
[----:B--2---:R-:W-:-:S04]  /*0620*/  IMAD R12, R12, R8, R25 ;  /* 0x000000080c0c7224 */ /* 0x004fc800078e0219 */
[----:B---3--:R-:W-:-:S04]  /*0630*/  IMAD R12, R21, R10, R12 ;  /* 0x0000000a150c7224 */ /* 0x008fc800078e020c */
[----:B----4-:R-:W-:-:S04]  /*0640*/  IMAD R12, R23, R16, R12 ;  /* 0x00000010170c7224 */ /* 0x010fc800078e020c */
[----:B-----5:R-:W-:-:S07]  /*0650*/  IMAD R25, R27, R6, R12 ;  /* 0x000000061b197224 */ /* 0x020fce00078e020c */
.L_x_6:
[----:B------:R-:W-:Y:S05]  /*0660*/  @!P1 BRA `(.L_x_3) ;  /* 0x0000000000689947 */ /* 0x000fea0003800000 */
[----:B------:R-:W0:Y:S01]  /*0670*/  LDC.64 R8, c[0x0][0x388] ;  /* 0x0000e200ff087b82 */ /* 0x000e220000000a00 */
[----:B------:R-:W-:Y:S02]  /*0680*/  ISETP.NE.AND P0, PT, R13, 0x1, PT ;  /* 0x000000010d00780c */ /* 0x000fe40003f05270 */
[----:B------:R-:W-:-:S04]  /*0690*/  LOP3.LUT R17, R17, 0x1, RZ, 0xc0, !PT ;  /* 0x0000000111117812 */ /* 0x000fc800078ec0ff */
[----:B------:R-:W-:Y:S01]  /*06a0*/  ISETP.NE.U32.AND P1, PT, R17, 0x1, PT ;  /* 0x000000011100780c */ /* 0x000fe20003f25070 */
[----:B------:R-:W1:Y:S06]  /*06b0*/  LDC.64 R6, c[0x0][0x380] ;  /* 0x0000e000ff067b82 */ /* 0x000e6c0000000a00 */
[C---:B------:R-:W-:Y:S01]  /*06c0*/  @P0 IMAD R13, R19.reuse, R15, R0 ;  /* 0x0000000f130d0224 */ /* 0x040fe200078e0200 */
[----:B------:R-:W-:Y:S01]  /*06d0*/  @P0 IADD3 R11, PT, PT, R18, R19, RZ ;  /* 0x00000013120b0210 */ /* 0x000fe20007ffe0ff */
[----:B------:R-:W2:Y:S01]  /*06e0*/  LDC.64 R4, c[0x0][0x380] ;  /* 0x0000e000ff047b82 */ /* 0x000ea20000000a00 */
[----:B------:R-:W-:-:S07]  /*06f0*/  @P0 IADD3 R19, PT, PT, R19, 0x2, RZ ;  /* 0x0000000213130810 */ /* 0x000fce0007ffe0ff */
[----:B------:R-:W3:Y:S01]  /*0700*/  LDC.64 R2, c[0x0][0x388] ;  /* 0x0000e200ff027b82 */ /* 0x000ee20000000a00 */
[----:B0-----:R-:W-:Y:S01]  /*0710*/  @P0 IMAD.WIDE R8, R13, 0x4, R8 ;  /* 0x000000040d080825 */ /* 0x001fe200078e0208 */
[----:B------:R-:W-:-:S03]  /*0720*/  @!P1 IADD3 R13, PT, PT, R18, R19, RZ ;  /* 0x00000013120d9210 */ /* 0x000fc60007ffe0ff */
[----:B------:R-:W-:Y:S01]  /*0730*/  @!P1 IMAD R19, R19, R15, R0 ;  /* 0x0000000f13139224 */ /* 0x000fe200078e0200 */
[----:B------:R-:W4:Y:S01]  /*0740*/  @P0 LDG.E R16, desc[UR6][R8.64] ;  /* 0x0000000608100981 */ /* 0x000f22000c1e1900 */
[----:B-1----:R-:W-:-:S04]  /*0750*/  @P0 IMAD.WIDE R6, R11, 0x4, R6 ;  /* 0x000000040b060825 */ /* 0x002fc800078e0206 */
[----:B------:R-:W-:Y:S01]  /*0760*/  @P0 IMAD.WIDE R10, R15, 0x4, R8 ;  /* 0x000000040f0a0825 */ /* 0x000fe200078e0208 */
[----:B------:R-:W4:Y:S03]  /*0770*/  @P0 LDG.E R12, desc[UR6][R6.64] ;  /* 0x00000006060c0981 */ /* 0x000f26000c1e1900 */
[----:B--2---:R-:W-:Y:S01]  /*0780*/  @!P1 IMAD.WIDE R4, R13, 0x4, R4 ;  /* 0x000000040d049825 */ /* 0x004fe200078e0204 */
[----:B------:R-:W2:Y:S04]  /*0790*/  @P0 LDG.E R17, desc[UR6][R6.64+0x4] ;  /* 0x0000040606110981 */ /* 0x000ea8000c1e1900 */
[----:B------:R-:W2:Y:S01]  /*07a0*/  @P0 LDG.E R10, desc[UR6][R10.64] ;  /* 0x000000060a0a0981 */ /* 0x000ea2000c1e1900 */
[----:B---3--:R-:W-:-:S03]  /*07b0*/  @!P1 IMAD.WIDE R2, R19, 0x4, R2 ;  /* 0x0000000413029825 */ /* 0x008fc600078e0202 */
[----:B------:R-:W3:Y:S04]  /*07c0*/  @!P1 LDG.E R4, desc[UR6][R4.64] ;  /* 0x0000000604049981 */ /* 0x000ee8000c1e1900 */
[----:B------:R-:W3:Y:S01]  /*07d0*/  @!P1 LDG.E R2, desc[UR6][R2.64] ;  /* 0x0000000602029981 */ /* 0x000ee2000c1e1900 */
[----:B----4-:R-:W-:-:S04]  /*07e0*/  @P0 IMAD R12, R12, R16, R25 ;  /* 0x000000100c0c0224 */ /* 0x010fc800078e0219 */
[----:B--2---:R-:W-:-:S04]  /*07f0*/  @P0 IMAD R25, R17, R10, R12 ;  /* 0x0000000a11190224 */ /* 0x004fc800078e020c */
[----:B---3--:R-:W-:-:S07]  /*0800*/  @!P1 IMAD R25, R4, R2, R25 ;  /* 0x0000000204199224 */ /* 0x008fce00078e0219 */
.L_x_3:
[----:B------:R-:W0:Y:S01]  /*0810*/  LDC.64 R2, c[0x0][0x390] ;  /* 0x0000e400ff027b82 */ /* 0x000e220000000a00 */
[----:B------:R-:W-:-:S04]  /*0820*/  IMAD R15, R14, R15, R0 ;  /* 0x0000000f0e0f7224 */ /* 0x000fc800078e0200 */
[----:B0-----:R-:W-:-:S05]  /*0830*/  IMAD.WIDE R2, R15, 0x4, R2 ;  /* 0x000000040f027825 */ /* 0x001fca00078e0202 */
[----:B------:R-:W-:Y:S01]  /*0840*/  STG.E desc[UR6][R2.64], R25 ;  /* 0x0000001902007986 */ /* 0x000fe2000c101906 */
[----:B------:R-:W-:Y:S05]  /*0850*/  EXIT ;  /* 0x000000000000794d */ /* 0x000fea0003800000 */
.L_x_7:
        /* <DEDUP_REMOVED lines=10> */
.L_x_9:


//--------------------- .nv.shared._Z13multiplyTiledPiS_S_iii --------------------------
	.section	.nv.shared._Z13multiplyTiledPiS_S_iii,"aw",@nobits
	.sectionflags	@""
	.align	4
.nv.shared._Z13multiplyTiledPiS_S_iii:
	.zero		9216


//--------------------- .nv.shared.reserved.0     --------------------------
	.section	.nv.shared.reserved.0,"aw",@nobits
	.weak		__nv_reservedSMEM_offset_0_alias
	.size		__nv_reservedSMEM_offset_0_alias, 0, 64
	.other		__nv_reservedSMEM_offset_0_alias,@"STO_CUDA_RESERVED_SHARED STV_DEFAULT"
__nv_reservedSMEM_offset_0_alias:
	.zero		0
	.zero		64


//--------------------- .nv.constant0._Z13multiplyTiledPiS_S_iii --------------------------
	.section	.nv.constant0._Z13multiplyTiledPiS_S_iii,"a",@progbits
	.sectionflags	@""
	.align	4
.nv.constant0._Z13multiplyTiledPiS_S_iii:
	.zero		932


//--------------------- .nv.constant0._Z23multiplyStraightforwardPiS_S_iii --------------------------
	.section	.nv.constant0._Z23multiplyStraightforwardPiS_S_iii,"a",@progbits
	.sectionflags	@""
	.align	4
.nv.constant0._Z23multiplyStraightforwardPiS_S_iii:
	.zero		932


//--------------------- SYMBOLS --------------------------

	.type		.nv.reservedSmem.offset0,@object
	.size		.nv.reservedSmem.offset0,0x4
	.type		.nv.reservedSmem.cap,@object
	.size		.nv.reservedSmem.cap,0x4
